//
// Generated by NVIDIA NVVM Compiler
//
// Compiler Build ID: CL-36424714
// Cuda compilation tools, release 13.0, V13.0.88
// Based on NVVM 20.0.0
//

.version 9.0
.target sm_100
.address_size 64

	// .globl	_Z21ColorBufferFillKernelP6uchar3fiiii

.visible .entry _Z21ColorBufferFillKernelP6uchar3fiiii(
	.param .u64 .ptr .align 1 _Z21ColorBufferFillKernelP6uchar3fiiii_param_0,
	.param .f32 _Z21ColorBufferFillKernelP6uchar3fiiii_param_1,
	.param .u32 _Z21ColorBufferFillKernelP6uchar3fiiii_param_2,
	.param .u32 _Z21ColorBufferFillKernelP6uchar3fiiii_param_3,
	.param .u32 _Z21ColorBufferFillKernelP6uchar3fiiii_param_4,
	.param .u32 _Z21ColorBufferFillKernelP6uchar3fiiii_param_5
)
{
	.reg .pred 	%p<4>;
	.reg .b16 	%rs<2>;
	.reg .b32 	%r<38>;
	.reg .b32 	%f<25>;
	.reg .b64 	%rd<5>;
	.reg .b64 	%fd<12>;

	ld.param.u64 	%rd1, [_Z21ColorBufferFillKernelP6uchar3fiiii_param_0];
	ld.param.u32 	%r9, [_Z21ColorBufferFillKernelP6uchar3fiiii_param_2];
	ld.param.u32 	%r12, [_Z21ColorBufferFillKernelP6uchar3fiiii_param_3];
	ld.param.u32 	%r10, [_Z21ColorBufferFillKernelP6uchar3fiiii_param_4];
	ld.param.u32 	%r11, [_Z21ColorBufferFillKernelP6uchar3fiiii_param_5];
	mov.u32 	%r1, %ctaid.x;
	mov.u32 	%r2, %ntid.x;
	mov.u32 	%r3, %tid.x;
	mad.lo.s32 	%r4, %r1, %r2, %r3;
	mov.u32 	%r5, %ctaid.y;
	mov.u32 	%r6, %ntid.y;
	mov.u32 	%r7, %tid.y;
	mad.lo.s32 	%r8, %r5, %r6, %r7;
	setp.ge.s32 	%p1, %r4, %r9;
	setp.ge.s32 	%p2, %r8, %r12;
	or.pred  	%p3, %p1, %p2;
	@%p3 bra 	$L__BB0_2;
	cvta.to.global.u64 	%rd2, %rd1;
	mad.lo.s32 	%r13, %r9, %r8, %r4;
	div.u32 	%r14, %r1, %r11;
	add.s32 	%r15, %r14, 1;
	mov.u32 	%r16, %nctaid.x;
	div.u32 	%r17, %r16, %r11;
	add.s32 	%r18, %r17, 1;
	mul.lo.s32 	%r19, %r14, %r11;
	sub.s32 	%r20, %r1, %r19;
	mad.lo.s32 	%r21, %r20, %r2, %r3;
	cvt.rn.f32.u32 	%f1, %r21;
	mul.lo.s32 	%r22, %r11, %r2;
	cvt.rn.f32.u32 	%f2, %r22;
	div.rn.f32 	%f3, %f1, %f2;
	div.u32 	%r23, %r5, %r10;
	add.s32 	%r24, %r23, 1;
	mov.u32 	%r25, %nctaid.y;
	div.u32 	%r26, %r25, %r10;
	add.s32 	%r27, %r26, 1;
	mul.lo.s32 	%r28, %r23, %r10;
	sub.s32 	%r29, %r5, %r28;
	mad.lo.s32 	%r30, %r29, %r6, %r7;
	cvt.rn.f32.u32 	%f4, %r30;
	mul.lo.s32 	%r31, %r10, %r6;
	cvt.rn.f32.u32 	%f5, %r31;
	div.rn.f32 	%f6, %f4, %f5;
	cvt.rn.f32.u32 	%f7, %r15;
	cvt.rn.f32.s32 	%f8, %r18;
	div.rn.f32 	%f9, %f7, %f8;
	mul.f32 	%f10, %f9, 0f437F0000;
	cvt.rzi.s32.f32 	%r32, %f10;
	cvt.rn.f32.u32 	%f11, %r24;
	cvt.rn.f32.u32 	%f12, %r27;
	div.rn.f32 	%f13, %f11, %f12;
	mul.f32 	%f14, %f13, 0f437F0000;
	cvt.rzi.s32.f32 	%r33, %f14;
	cvt.rn.f32.u32 	%f15, %r14;
	div.rn.f32 	%f16, %f15, %f8;
	mul.f32 	%f17, %f16, 0f437F0000;
	cvt.rzi.s32.f32 	%r34, %f17;
	cvt.rn.f64.s32 	%fd1, %r34;
	cvt.rn.f32.u32 	%f18, %r23;
	div.rn.f32 	%f19, %f18, %f8;
	mul.f32 	%f20, %f19, 0f437F0000;
	cvt.rzi.s32.f32 	%r35, %f20;
	cvt.rn.f64.s32 	%fd2, %r35;
	cvt.rn.f32.s32 	%f21, %r32;
	mul.f32 	%f22, %f3, %f21;
	cvt.f64.f32 	%fd3, %f22;
	cvt.f64.f32 	%fd4, %f3;
	mov.f64 	%fd5, 0d3FF0000000000000;
	sub.f64 	%fd6, %fd5, %fd4;
	fma.rn.f64 	%fd7, %fd6, %fd1, %fd3;
	cvt.rzi.u32.f64 	%r36, %fd7;
	cvt.rn.f32.s32 	%f23, %r33;
	mul.f32 	%f24, %f6, %f23;
	cvt.f64.f32 	%fd8, %f24;
	cvt.f64.f32 	%fd9, %f6;
	sub.f64 	%fd10, %fd5, %fd9;
	fma.rn.f64 	%fd11, %fd10, %fd2, %fd8;
	cvt.rzi.u32.f64 	%r37, %fd11;
	mul.wide.s32 	%rd3, %r13, 3;
	add.s64 	%rd4, %rd2, %rd3;
	st.global.u8 	[%rd4], %r36;
	st.global.u8 	[%rd4+1], %r37;
	mov.b16 	%rs1, 0;
	st.global.u8 	[%rd4+2], %rs1;
$L__BB0_2:
	ret;

}


// ===== COMPILED SASS (sm_100) =====

	.target	sm_100

	.elftype	@"ET_EXEC"


//--------------------- .note.nv.tkinfo           --------------------------
	.section	.note.nv.tkinfo,"",@"SHT_NOTE"
	.sectionflags	@"SHF_NOTE_NV_TKINFO"
	.tkinfo
        /*0018*/ 	.word	0x00000002
        /*0030*/ 	.string	""
        /*0030*/ 	.string	"ptxas"
        /*0030*/ 	.string	"Cuda compilation tools, release 13.0, V13.0.88"
        /*0030*/ 	.string	"Build cuda_13.0.r13.0/compiler.36424714_0"
        /*0030*/ 	.string	"-arch sm_100 -m 64 "



//--------------------- .note.nv.cuinfo           --------------------------
	.section	.note.nv.cuinfo,"",@"SHT_NOTE"
	.sectionflags	@"SHF_NOTE_NV_CUINFO"
        /*0018*/ 	.short	0x0002
        /*001a*/ 	.short	0x0064
        /*001c*/ 	.short	0x0082
	.zero		2


//--------------------- .nv.info                  --------------------------
	.section	.nv.info,"",@"SHT_CUDA_INFO"
	.align	4


	//----- nvinfo : EIATTR_REGCOUNT
	.align		4
        /*0000*/ 	.byte	0x04, 0x2f
        /*0002*/ 	.short	(.L_1 - .L_0)
	.align		4
.L_0:
        /*0004*/ 	.word	index@(_Z21ColorBufferFillKernelP6uchar3fiiii)
        /*0008*/ 	.word	0x00000018


	//----- nvinfo : EIATTR_FRAME_SIZE
	.align		4
.L_1:
        /*000c*/ 	.byte	0x04, 0x11
        /*000e*/ 	.short	(.L_3 - .L_2)
	.align		4
.L_2:
        /*0010*/ 	.word	index@($__internal_0_$__cuda_sm3x_div_rn_noftz_f32_slowpath)
        /*0014*/ 	.word	0x00000000


	//----- nvinfo : EIATTR_FRAME_SIZE
	.align		4
.L_3:
        /*0018*/ 	.byte	0x04, 0x11
        /*001a*/ 	.short	(.L_5 - .L_4)
	.align		4
.L_4:
        /*001c*/ 	.word	index@(_Z21ColorBufferFillKernelP6uchar3fiiii)
        /*0020*/ 	.word	0x00000000


	//----- nvinfo : EIATTR_MIN_STACK_SIZE
	.align		4
.L_5:
        /*0024*/ 	.byte	0x04, 0x12
        /*0026*/ 	.short	(.L_7 - .L_6)
	.align		4
.L_6:
        /*0028*/ 	.word	index@(_Z21ColorBufferFillKernelP6uchar3fiiii)
        /*002c*/ 	.word	0x00000000
.L_7:


//--------------------- .nv.compat                --------------------------
	.section	.nv.compat,"",@"SHT_CUDA_COMPAT_INFO"
	.align	4
        /*0000*/ 	.byte	0x02, 0x09, 0x00, 0x00, 0x02, 0x02, 0x01, 0x00, 0x02, 0x05, 0x05, 0x00, 0x03, 0x07, 0x01, 0x01
        /*0010*/ 	.byte	0x02, 0x03, 0x00, 0x00, 0x02, 0x06, 0x01, 0x00, 0x04, 0x0b, 0x08, 0x00, 0x01, 0x00, 0x00, 0x00
        /*0020*/ 	.byte	0x00, 0x00, 0x00, 0x00


//--------------------- .nv.info._Z21ColorBufferFillKernelP6uchar3fiiii --------------------------
	.section	.nv.info._Z21ColorBufferFillKernelP6uchar3fiiii,"",@"SHT_CUDA_INFO"
	.sectionflags	@""
	.align	4


	//----- nvinfo : EIATTR_CUDA_API_VERSION
	.align		4
        /*0000*/ 	.byte	0x04, 0x37
        /*0002*/ 	.short	(.L_9 - .L_8)
.L_8:
        /*0004*/ 	.word	0x00000082


	//----- nvinfo : EIATTR_KPARAM_INFO
	.align		4
.L_9:
        /*0008*/ 	.byte	0x04, 0x17
        /*000a*/ 	.short	(.L_11 - .L_10)
.L_10:
        /*000c*/ 	.word	0x00000000
        /*0010*/ 	.short	0x0005
        /*0012*/ 	.short	0x0018
        /*0014*/ 	.byte	0x00, 0xf0, 0x11, 0x00


	//----- nvinfo : EIATTR_KPARAM_INFO
	.align		4
.L_11:
        /*0018*/ 	.byte	0x04, 0x17
        /*001a*/ 	.short	(.L_13 - .L_12)
.L_12:
        /*001c*/ 	.word	0x00000000
        /*0020*/ 	.short	0x0004
        /*0022*/ 	.short	0x0014
        /*0024*/ 	.byte	0x00, 0xf0, 0x11, 0x00


	//----- nvinfo : EIATTR_KPARAM_INFO
	.align		4
.L_13:
        /*0028*/ 	.byte	0x04, 0x17
        /*002a*/ 	.short	(.L_15 - .L_14)
.L_14:
        /*002c*/ 	.word	0x00000000
        /*0030*/ 	.short	0x0003
        /*0032*/ 	.short	0x0010
        /*0034*/ 	.byte	0x00, 0xf0, 0x11, 0x00


	//----- nvinfo : EIATTR_KPARAM_INFO
	.align		4
.L_15:
        /*0038*/ 	.byte	0x04, 0x17
        /*003a*/ 	.short	(.L_17 - .L_16)
.L_16:
        /*003c*/ 	.word	0x00000000
        /*0040*/ 	.short	0x0002
        /*0042*/ 	.short	0x000c
        /*0044*/ 	.byte	0x00, 0xf0, 0x11, 0x00


	//----- nvinfo : EIATTR_KPARAM_INFO
	.align		4
.L_17:
        /*0048*/ 	.byte	0x04, 0x17
        /*004a*/ 	.short	(.L_19 - .L_18)
.L_18:
        /*004c*/ 	.word	0x00000000
        /*0050*/ 	.short	0x0001
        /*0052*/ 	.short	0x0008
        /*0054*/ 	.byte	0x00, 0xf0, 0x11, 0x00


	//----- nvinfo : EIATTR_KPARAM_INFO
	.align		4
.L_19:
        /*0058*/ 	.byte	0x04, 0x17
        /*005a*/ 	.short	(.L_21 - .L_20)
.L_20:
        /*005c*/ 	.word	0x00000000
        /*0060*/ 	.short	0x0000
        /*0062*/ 	.short	0x0000
        /*0064*/ 	.byte	0x00, 0xf5, 0x21, 0x00


	//----- nvinfo : EIATTR_SPARSE_MMA_MASK
	.align		4
.L_21:
        /*0068*/ 	.byte	0x03, 0x50
        /*006a*/ 	.short	0x0000


	//----- nvinfo : EIATTR_MAXREG_COUNT
	.align		4
        /*006c*/ 	.byte	0x03, 0x1b
        /*006e*/ 	.short	0x00ff


	//----- nvinfo : EIATTR_MERCURY_ISA_VERSION
	.align		4
        /*0070*/ 	.byte	0x03, 0x5f
        /*0072*/ 	.short	0x0101


	//----- nvinfo : EIATTR_VRC_CTA_INIT_COUNT
	.align		4
        /*0074*/ 	.byte	0x02, 0x4a
	.zero		1
	.zero		1


	//----- nvinfo : EIATTR_EXIT_INSTR_OFFSETS
	.align		4
        /*0078*/ 	.byte	0x04, 0x1c
        /*007a*/ 	.short	(.L_23 - .L_22)


	//   ....[0]....
.L_22:
        /*007c*/ 	.word	0x000000d0


	//   ....[1]....
        /*0080*/ 	.word	0x00000ca0


	//----- nvinfo : EIATTR_CRS_STACK_SIZE
	.align		4
.L_23:
        /*0084*/ 	.byte	0x04, 0x1e
        /*0086*/ 	.short	(.L_25 - .L_24)
.L_24:
        /*0088*/ 	.word	0x00000000


	//----- nvinfo : EIATTR_CBANK_PARAM_SIZE
	.align		4
.L_25:
        /*008c*/ 	.byte	0x03, 0x19
        /*008e*/ 	.short	0x001c


	//----- nvinfo : EIATTR_PARAM_CBANK
	.align		4
        /*0090*/ 	.byte	0x04, 0x0a
        /*0092*/ 	.short	(.L_27 - .L_26)
	.align		4
.L_26:
        /*0094*/ 	.word	index@(.nv.constant0._Z21ColorBufferFillKernelP6uchar3fiiii)
        /*0098*/ 	.short	0x0380
        /*009a*/ 	.short	0x001c


	//----- nvinfo : EIATTR_SW_WAR
	.align		4
.L_27:
        /*009c*/ 	.byte	0x04, 0x36
        /*009e*/ 	.short	(.L_29 - .L_28)
.L_28:
        /*00a0*/ 	.word	0x00000008
.L_29:


//--------------------- .nv.callgraph             --------------------------
	.section	.nv.callgraph,"",@"SHT_CUDA_CALLGRAPH"
	.align	4
	.sectionentsize	8
	.align		4
        /*0000*/ 	.word	0x00000000
	.align		4
        /*0004*/ 	.word	0xffffffff
	.align		4
        /*0008*/ 	.word	0x00000000
	.align		4
        /*000c*/ 	.word	0xfffffffe
	.align		4
        /*0010*/ 	.word	0x00000000
	.align		4
        /*0014*/ 	.word	0xfffffffd
	.align		4
        /*0018*/ 	.word	0x00000000
	.align		4
        /*001c*/ 	.word	0xfffffffc


//--------------------- .text._Z21ColorBufferFillKernelP6uchar3fiiii --------------------------
	.section	.text._Z21ColorBufferFillKernelP6uchar3fiiii,"ax",@progbits
	.align	128
        .global         _Z21ColorBufferFillKernelP6uchar3fiiii
        .type           _Z21ColorBufferFillKernelP6uchar3fiiii,@function
        .size           _Z21ColorBufferFillKernelP6uchar3fiiii,(.L_x_20 - _Z21ColorBufferFillKernelP6uchar3fiiii)
        .other          _Z21ColorBufferFillKernelP6uchar3fiiii,@"STO_CUDA_ENTRY STV_DEFAULT"
_Z21ColorBufferFillKernelP6uchar3fiiii:
.text._Z21ColorBufferFillKernelP6uchar3fiiii:
[----:B------:R-:W-:Y:S01]  /*0000*/  LDC R1, c[0x0][0x37c] ;  /* 0x0000df00ff017b82 */ /* 0x000fe20000000800 */
[----:B------:R-:W0:Y:S07]  /*0010*/  S2R R11, SR_TID.Y ;  /* 0x00000000000b7919 */ /* 0x000e2e0000002200 */
[----:B------:R-:W1:Y:S01]  /*0020*/  LDC R0, c[0x0][0x360] ;  /* 0x0000d800ff007b82 */ /* 0x000e620000000800 */
[----:B------:R-:W2:Y:S01]  /*0030*/  LDCU UR6, c[0x0][0x390] ;  /* 0x00007200ff0677ac */ /* 0x000ea20008000800 */
[----:B------:R-:W1:Y:S01]  /*0040*/  S2R R5, SR_TID.X ;  /* 0x0000000000057919 */ /* 0x000e620000002100 */
[----:B------:R-:W3:Y:S05]  /*0050*/  LDCU UR7, c[0x0][0x38c] ;  /* 0x00007180ff0777ac */ /* 0x000eea0008000800 */
[----:B------:R-:W0:Y:S08]  /*0060*/  S2UR UR5, SR_CTAID.Y ;  /* 0x00000000000579c3 */ /* 0x000e300000002600 */
[----:B------:R-:W0:Y:S08]  /*0070*/  LDC R8, c[0x0][0x364] ;  /* 0x0000d900ff087b82 */ /* 0x000e300000000800 */
[----:B------:R-:W1:Y:S01]  /*0080*/  S2UR UR4, SR_CTAID.X ;  /* 0x00000000000479c3 */ /* 0x000e620000002500 */
[----:B0-----:R-:W-:-:S05]  /*0090*/  IMAD R2, R8, UR5, R11 ;  /* 0x0000000508027c24 */ /* 0x001fca000f8e020b */
[----:B--2---:R-:W-:Y:S01]  /*00a0*/  ISETP.GE.AND P0, PT, R2, UR6, PT ;  /* 0x0000000602007c0c */ /* 0x004fe2000bf06270 */
[----:B-1----:R-:W-:-:S05]  /*00b0*/  IMAD R7, R0, UR4, R5 ;  /* 0x0000000400077c24 */ /* 0x002fca000f8e0205 */
[----:B---3--:R-:W-:-:S13]  /*00c0*/  ISETP.GE.OR P0, PT, R7, UR7, P0 ;  /* 0x0000000707007c0c */ /* 0x008fda0008706670 */
[----:B------:R-:W-:Y:S05]  /*00d0*/  @P0 EXIT ;  /* 0x000000000000094d */ /* 0x000fea0003800000 */
[----:B------:R-:W0:Y:S01]  /*00e0*/  LDC R3, c[0x0][0x398] ;  /* 0x0000e600ff037b82 */ /* 0x000e220000000800 */
[----:B------:R-:W-:Y:S01]  /*00f0*/  BSSY.RECONVERGENT B0, `(.L_x_0) ;  /* 0x0000033000007945 */ /* 0x000fe20003800200 */
[----:B------:R-:W-:-:S06]  /*0100*/  IMAD R7, R2, UR7, R7 ;  /* 0x0000000702077c24 */ /* 0x000fcc000f8e0207 */
[----:B------:R-:W1:Y:S01]  /*0110*/  LDC R14, c[0x0][0x370] ;  /* 0x0000dc00ff0e7b82 */ /* 0x000e620000000800 */
[----:B0-----:R-:W0:Y:S01]  /*0120*/  I2F.U32.RP R4, R3 ;  /* 0x0000000300047306 */ /* 0x001e220000209000 */
[----:B------:R-:W-:-:S07]  /*0130*/  ISETP.NE.U32.AND P1, PT, R3, RZ, PT ;  /* 0x000000ff0300720c */ /* 0x000fce0003f25070 */
[----:B0-----:R-:W0:Y:S02]  /*0140*/  MUFU.RCP R4, R4 ;  /* 0x0000000400047308 */ /* 0x001e240000001000 */
[----:B0-----:R-:W-:-:S06]  /*0150*/  VIADD R12, R4, 0xffffffe ;  /* 0x0ffffffe040c7836 */ /* 0x001fcc0000000000 */
[----:B------:R0:W2:Y:S02]  /*0160*/  F2I.FTZ.U32.TRUNC.NTZ R13, R12 ;  /* 0x0000000c000d7305 */ /* 0x0000a4000021f000 */
[----:B0-----:R-:W-:Y:S02]  /*0170*/  HFMA2 R12, -RZ, RZ, 0, 0 ;  /* 0x00000000ff0c7431 */ /* 0x001fe400000001ff */
[----:B--2---:R-:W-:-:S04]  /*0180*/  IMAD.MOV R6, RZ, RZ, -R13 ;  /* 0x000000ffff067224 */ /* 0x004fc800078e0a0d */
[----:B------:R-:W-:-:S04]  /*0190*/  IMAD R9, R6, R3, RZ ;  /* 0x0000000306097224 */ /* 0x000fc800078e02ff */
[----:B------:R-:W-:Y:S01]  /*01a0*/  IMAD.HI.U32 R13, R13, R9, R12 ;  /* 0x000000090d0d7227 */ /* 0x000fe200078e000c */
[----:B------:R-:W-:-:S05]  /*01b0*/  LOP3.LUT R9, RZ, R3, RZ, 0x33, !PT ;  /* 0x00000003ff097212 */ /* 0x000fca00078e33ff */
[----:B------:R-:W-:-:S04]  /*01c0*/  IMAD.HI.U32 R6, R13, UR4, RZ ;  /* 0x000000040d067c27 */ /* 0x000fc8000f8e00ff */
[----:B------:R-:W-:-:S04]  /*01d0*/  IMAD.MOV R10, RZ, RZ, -R6 ;  /* 0x000000ffff0a7224 */ /* 0x000fc800078e0a06 */
[----:B------:R-:W-:Y:S02]  /*01e0*/  IMAD R4, R3, R10, UR4 ;  /* 0x0000000403047e24 */ /* 0x000fe4000f8e020a */
[----:B-1----:R-:W-:-:S03]  /*01f0*/  IMAD.HI.U32 R10, R13, R14, RZ ;  /* 0x0000000e0d0a7227 */ /* 0x002fc600078e00ff */
[----:B------:R-:W-:Y:S02]  /*0200*/  ISETP.GE.U32.AND P2, PT, R4, R3, PT ;  /* 0x000000030400720c */ /* 0x000fe40003f46070 */
[----:B------:R-:W-:-:S05]  /*0210*/  IADD3 R12, PT, PT, -R10, RZ, RZ ;  /* 0x000000ff0a0c7210 */ /* 0x000fca0007ffe1ff */
[----:B------:R-:W-:-:S06]  /*0220*/  IMAD R12, R3, R12, R14 ;  /* 0x0000000c030c7224 */ /* 0x000fcc00078e020e */
[----:B------:R-:W-:Y:S02]  /*0230*/  @P2 IMAD.IADD R4, R4, 0x1, -R3 ;  /* 0x0000000104042824 */ /* 0x000fe400078e0a03 */
[----:B------:R-:W-:Y:S01]  /*0240*/  @P2 VIADD R6, R6, 0x1 ;  /* 0x0000000106062836 */ /* 0x000fe20000000000 */
[-C--:B------:R-:W-:Y:S02]  /*0250*/  ISETP.GE.U32.AND P2, PT, R12, R3.reuse, PT ;  /* 0x000000030c00720c */ /* 0x080fe40003f46070 */
[-C--:B------:R-:W-:Y:S01]  /*0260*/  ISETP.GE.U32.AND P0, PT, R4, R3.reuse, PT ;  /* 0x000000030400720c */ /* 0x080fe20003f06070 */
[----:B------:R-:W-:-:S05]  /*0270*/  IMAD R4, R0, R3, RZ ;  /* 0x0000000300047224 */ /* 0x000fca00078e02ff */
[----:B------:R-:W-:-:S04]  /*0280*/  I2FP.F32.U32 R13, R4 ;  /* 0x00000004000d7245 */ /* 0x000fc80000201000 */
[----:B------:R-:W0:Y:S01]  /*0290*/  MUFU.RCP R14, R13 ;  /* 0x0000000d000e7308 */ /* 0x000e220000001000 */
[----:B------:R-:W-:Y:S02]  /*02a0*/  @P2 IMAD.IADD R12, R12, 0x1, -R3 ;  /* 0x000000010c0c2824 */ /* 0x000fe400078e0a03 */
[----:B------:R-:W-:Y:S02]  /*02b0*/  @P0 VIADD R6, R6, 0x1 ;  /* 0x0000000106060836 */ /* 0x000fe40000000000 */
[----:B------:R-:W-:Y:S01]  /*02c0*/  @P2 VIADD R10, R10, 0x1 ;  /* 0x000000010a0a2836 */ /* 0x000fe20000000000 */
[----:B------:R-:W-:Y:S02]  /*02d0*/  ISETP.GE.U32.AND P0, PT, R12, R3, PT ;  /* 0x000000030c00720c */ /* 0x000fe40003f06070 */
[----:B------:R-:W-:-:S04]  /*02e0*/  SEL R4, R9, R6, !P1 ;  /* 0x0000000609047207 */ /* 0x000fc80004800000 */
[----:B------:R-:W-:-:S05]  /*02f0*/  IADD3 R6, PT, PT, -R4, RZ, RZ ;  /* 0x000000ff04067210 */ /* 0x000fca0007ffe1ff */
[----:B------:R-:W-:Y:S02]  /*0300*/  IMAD R6, R3, R6, UR4 ;  /* 0x0000000403067e24 */ /* 0x000fe4000f8e0206 */
[----:B0-----:R-:W-:Y:S01]  /*0310*/  FFMA R3, -R13, R14, 1 ;  /* 0x3f8000000d037423 */ /* 0x001fe2000000010e */
[----:B------:R-:W-:Y:S01]  /*0320*/  @P0 IADD3 R10, PT, PT, R10, 0x1, RZ ;  /* 0x000000010a0a0810 */ /* 0x000fe20007ffe0ff */
[----:B------:R-:W-:Y:S02]  /*0330*/  IMAD R0, R6, R0, R5 ;  /* 0x0000000006007224 */ /* 0x000fe400078e0205 */
[----:B------:R-:W-:Y:S01]  /*0340*/  FFMA R3, R14, R3, R14 ;  /* 0x000000030e037223 */ /* 0x000fe2000000000e */
[----:B------:R-:W-:Y:S01]  /*0350*/  SEL R10, R9, R10, !P1 ;  /* 0x0000000a090a7207 */ /* 0x000fe20004800000 */
[----:B------:R-:W-:Y:S01]  /*0360*/  VIADD R9, R4, 0x1 ;  /* 0x0000000104097836 */ /* 0x000fe20000000000 */
[----:B------:R-:W-:-:S03]  /*0370*/  I2FP.F32.U32 R0, R0 ;  /* 0x0000000000007245 */ /* 0x000fc60000201000 */
[----:B------:R-:W-:Y:S01]  /*0380*/  VIADD R10, R10, 0x1 ;  /* 0x000000010a0a7836 */ /* 0x000fe20000000000 */
[----:B------:R-:W0:Y:S01]  /*0390*/  FCHK P0, R0, R13 ;  /* 0x0000000d00007302 */ /* 0x000e220000000000 */
[----:B------:R-:W-:-:S04]  /*03a0*/  FFMA R6, R0, R3, RZ ;  /* 0x0000000300067223 */ /* 0x000fc800000000ff */
[----:B------:R-:W-:-:S04]  /*03b0*/  FFMA R5, -R13, R6, R0 ;  /* 0x000000060d057223 */ /* 0x000fc80000000100 */
[----:B------:R-:W-:Y:S01]  /*03c0*/  FFMA R6, R3, R5, R6 ;  /* 0x0000000503067223 */ /* 0x000fe20000000006 */
[----:B0-----:R-:W-:Y:S06]  /*03d0*/  @!P0 BRA `(.L_x_1) ;  /* 0x0000000000108947 */ /* 0x001fec0003800000 */
[----:B------:R-:W-:Y:S02]  /*03e0*/  MOV R3, R13 ;  /* 0x0000000d00037202 */ /* 0x000fe40000000f00 */
[----:B------:R-:W-:-:S07]  /*03f0*/  MOV R2, 0x410 ;  /* 0x0000041000027802 */ /* 0x000fce0000000f00 */
[----:B------:R-:W-:Y:S05]  /*0400*/  CALL.REL.NOINC `($__internal_0_$__cuda_sm3x_div_rn_noftz_f32_slowpath) ;  /* 0x0000000800287944 */ /* 0x000fea0003c00000 */
[----:B------:R-:W-:-:S07]  /*0410*/  IMAD.MOV.U32 R6, RZ, RZ, R0 ;  /* 0x000000ffff067224 */ /* 0x000fce00078e0000 */
.L_x_1:
[----:B------:R-:W-:Y:S05]  /*0420*/  BSYNC.RECONVERGENT B0 ;  /* 0x0000000000007941 */ /* 0x000fea0003800200 */
.L_x_0:
[----:B------:R-:W0:Y:S01]  /*0430*/  LDC R3, c[0x0][0x394] ;  /* 0x0000e500ff037b82 */ /* 0x000e220000000800 */
[----:B------:R-:W-:Y:S01]  /*0440*/  BSSY.RECONVERGENT B0, `(.L_x_2) ;  /* 0x0000032000007945 */ /* 0x000fe20003800200 */
[----:B0-----:R-:W0:Y:S08]  /*0450*/  I2F.U32.RP R0, R3 ;  /* 0x0000000300007306 */ /* 0x001e300000209000 */
[----:B0-----:R-:W0:Y:S02]  /*0460*/  MUFU.RCP R0, R0 ;  /* 0x0000000000007308 */ /* 0x001e240000001000 */
[----:B0-----:R-:W-:-:S06]  /*0470*/  VIADD R12, R0, 0xffffffe ;  /* 0x0ffffffe000c7836 */ /* 0x001fcc0000000000 */
[----:B------:R0:W1:Y:S02]  /*0480*/  F2I.FTZ.U32.TRUNC.NTZ R13, R12 ;  /* 0x0000000c000d7305 */ /* 0x000064000021f000 */
[----:B0-----:R-:W-:Y:S01]  /*0490*/  IMAD.MOV.U32 R12, RZ, RZ, RZ ;  /* 0x000000ffff0c7224 */ /* 0x001fe200078e00ff */
[----:B-1----:R-:W-:-:S05]  /*04a0*/  IADD3 R2, PT, PT, RZ, -R13, RZ ;  /* 0x8000000dff027210 */ /* 0x002fca0007ffe0ff */
[----:B------:R-:W-:Y:S02]  /*04b0*/  IMAD R5, R2, R3, RZ ;  /* 0x0000000302057224 */ /* 0x000fe400078e02ff */
[----:B------:R-:W0:Y:S02]  /*04c0*/  LDC R2, c[0x0][0x374] ;  /* 0x0000dd00ff027b82 */ /* 0x000e240000000800 */
[----:B------:R-:W-:-:S06]  /*04d0*/  IMAD.HI.U32 R13, R13, R5, R12 ;  /* 0x000000050d0d7227 */ /* 0x000fcc00078e000c */
[----:B------:R-:W-:-:S04]  /*04e0*/  IMAD.HI.U32 R5, R13, UR5, RZ ;  /* 0x000000050d057c27 */ /* 0x000fc8000f8e00ff */
[----:B------:R-:W-:-:S04]  /*04f0*/  IMAD.MOV R14, RZ, RZ, -R5 ;  /* 0x000000ffff0e7224 */ /* 0x000fc800078e0a05 */
[----:B------:R-:W-:-:S05]  /*0500*/  IMAD R0, R3, R14, UR5 ;  /* 0x0000000503007e24 */ /* 0x000fca000f8e020e */
[----:B------:R-:W-:Y:S01]  /*0510*/  ISETP.GE.U32.AND P2, PT, R0, R3, PT ;  /* 0x000000030000720c */ /* 0x000fe20003f46070 */
[----:B0-----:R-:W-:-:S04]  /*0520*/  IMAD.HI.U32 R13, R13, R2, RZ ;  /* 0x000000020d0d7227 */ /* 0x001fc800078e00ff */
[----:B------:R-:W-:-:S08]  /*0530*/  IMAD.MOV R12, RZ, RZ, -R13 ;  /* 0x000000ffff0c7224 */ /* 0x000fd000078e0a0d */
[-C--:B------:R-:W-:Y:S01]  /*0540*/  @P2 IADD3 R0, PT, PT, R0, -R3.reuse, RZ ;  /* 0x8000000300002210 */ /* 0x080fe20007ffe0ff */
[----:B------:R-:W-:Y:S01]  /*0550*/  @P2 VIADD R5, R5, 0x1 ;  /* 0x0000000105052836 */ /* 0x000fe20000000000 */
[C---:B------:R-:W-:Y:S02]  /*0560*/  ISETP.NE.U32.AND P2, PT, R3.reuse, RZ, PT ;  /* 0x000000ff0300720c */ /* 0x040fe40003f45070 */
[-C--:B------:R-:W-:Y:S01]  /*0570*/  ISETP.GE.U32.AND P0, PT, R0, R3.reuse, PT ;  /* 0x000000030000720c */ /* 0x080fe20003f06070 */
[----:B------:R-:W-:Y:S02]  /*0580*/  IMAD R0, R3, R12, R2 ;  /* 0x0000000c03007224 */ /* 0x000fe400078e0202 */
[----:B------:R-:W-:-:S03]  /*0590*/  IMAD R2, R8, R3, RZ ;  /* 0x0000000308027224 */ /* 0x000fc600078e02ff */
[-C--:B------:R-:W-:Y:S02]  /*05a0*/  ISETP.GE.U32.AND P1, PT, R0, R3.reuse, PT ;  /* 0x000000030000720c */ /* 0x080fe40003f26070 */
[----:B------:R-:W-:Y:S02]  /*05b0*/  I2FP.F32.U32 R17, R2 ;  /* 0x0000000200117245 */ /* 0x000fe40000201000 */
[----:B------:R-:W-:Y:S02]  /*05c0*/  LOP3.LUT R2, RZ, R3, RZ, 0x33, !PT ;  /* 0x00000003ff027212 */ /* 0x000fe400078e33ff */
[----:B------:R-:W0:Y:S01]  /*05d0*/  MUFU.RCP R12, R17 ;  /* 0x00000011000c7308 */ /* 0x000e220000001000 */
[----:B------:R-:W-:-:S04]  /*05e0*/  @P0 IADD3 R5, PT, PT, R5, 0x1, RZ ;  /* 0x0000000105050810 */ /* 0x000fc80007ffe0ff */
[----:B------:R-:W-:Y:S02]  /*05f0*/  SEL R5, R2, R5, !P2 ;  /* 0x0000000502057207 */ /* 0x000fe40005000000 */
[----:B------:R-:W-:Y:S01]  /*0600*/  @P1 IMAD.IADD R0, R0, 0x1, -R3 ;  /* 0x0000000100001824 */ /* 0x000fe200078e0a03 */
[----:B------:R-:W-:Y:S02]  /*0610*/  @P1 IADD3 R13, PT, PT, R13, 0x1, RZ ;  /* 0x000000010d0d1810 */ /* 0x000fe40007ffe0ff */
[----:B------:R-:W-:Y:S02]  /*0620*/  IMAD.MOV R14, RZ, RZ, -R5 ;  /* 0x000000ffff0e7224 */ /* 0x000fe400078e0a05 */
[----:B------:R-:W-:Y:S02]  /*0630*/  ISETP.GE.U32.AND P0, PT, R0, R3, PT ;  /* 0x000000030000720c */ /* 0x000fe40003f06070 */
[----:B------:R-:W-:-:S04]  /*0640*/  IMAD R3, R3, R14, UR5 ;  /* 0x0000000503037e24 */ /* 0x000fc8000f8e020e */
[----:B------:R-:W-:Y:S02]  /*0650*/  IMAD R0, R3, R8, R11 ;  /* 0x0000000803007224 */ /* 0x000fe400078e020b */
[----:B0-----:R-:W-:-:S03]  /*0660*/  FFMA R3, -R17, R12, 1 ;  /* 0x3f80000011037423 */ /* 0x001fc6000000010c */
[----:B------:R-:W-:Y:S01]  /*0670*/  I2FP.F32.U32 R0, R0 ;  /* 0x0000000000007245 */ /* 0x000fe20000201000 */
[----:B------:R-:W-:Y:S01]  /*0680*/  FFMA R3, R12, R3, R12 ;  /* 0x000000030c037223 */ /* 0x000fe2000000000c */
[----:B------:R-:W-:Y:S02]  /*0690*/  @P0 VIADD R13, R13, 0x1 ;  /* 0x000000010d0d0836 */ /* 0x000fe40000000000 */
[----:B------:R-:W0:Y:S01]  /*06a0*/  FCHK P0, R0, R17 ;  /* 0x0000001100007302 */ /* 0x000e220000000000 */
[----:B------:R-:W-:Y:S02]  /*06b0*/  FFMA R8, R0, R3, RZ ;  /* 0x0000000300087223 */ /* 0x000fe400000000ff */
[----:B------:R-:W-:Y:S01]  /*06c0*/  SEL R15, R2, R13, !P2 ;  /* 0x0000000d020f7207 */ /* 0x000fe20005000000 */
[----:B------:R-:W-:Y:S02]  /*06d0*/  VIADD R13, R5, 0x1 ;  /* 0x00000001050d7836 */ /* 0x000fe40000000000 */
[----:B------:R-:W-:Y:S01]  /*06e0*/  FFMA R2, -R17, R8, R0 ;  /* 0x0000000811027223 */ /* 0x000fe20000000100 */
[----:B------:R-:W-:-:S03]  /*06f0*/  IADD3 R15, PT, PT, R15, 0x1, RZ ;  /* 0x000000010f0f7810 */ /* 0x000fc60007ffe0ff */
[----:B------:R-:W-:Y:S01]  /*0700*/  FFMA R8, R3, R2, R8 ;  /* 0x0000000203087223 */ /* 0x000fe20000000008 */
[----:B0-----:R-:W-:Y:S06]  /*0710*/  @!P0 BRA `(.L_x_3) ;  /* 0x0000000000108947 */ /* 0x001fec0003800000 */
[----:B------:R-:W-:Y:S02]  /*0720*/  MOV R3, R17 ;  /* 0x0000001100037202 */ /* 0x000fe40000000f00 */
[----:B------:R-:W-:-:S07]  /*0730*/  MOV R2, 0x750 ;  /* 0x0000075000027802 */ /* 0x000fce0000000f00 */
[----:B------:R-:W-:Y:S05]  /*0740*/  CALL.REL.NOINC `($__internal_0_$__cuda_sm3x_div_rn_noftz_f32_slowpath) ;  /* 0x0000000400587944 */ /* 0x000fea0003c00000 */
[----:B------:R-:W-:-:S07]  /*0750*/  IMAD.MOV.U32 R8, RZ, RZ, R0 ;  /* 0x000000ffff087224 */ /* 0x000fce00078e0000 */
.L_x_3:
[----:B------:R-:W-:Y:S05]  /*0760*/  BSYNC.RECONVERGENT B0 ;  /* 0x0000000000007941 */ /* 0x000fea0003800200 */
.L_x_2:
[----:B------:R-:W-:Y:S02]  /*0770*/  I2FP.F32.S32 R11, R10 ;  /* 0x0000000a000b7245 */ /* 0x000fe40000201400 */
[----:B------:R-:W-:Y:S02]  /*0780*/  I2FP.F32.U32 R0, R9 ;  /* 0x0000000900007245 */ /* 0x000fe40000201000 */
[----:B------:R-:W0:Y:S08]  /*0790*/  MUFU.RCP R2, R11 ;  /* 0x0000000b00027308 */ /* 0x000e300000001000 */
[----:B------:R-:W1:Y:S01]  /*07a0*/  FCHK P0, R0, R11 ;  /* 0x0000000b00007302 */ /* 0x000e620000000000 */
[----:B0-----:R-:W-:-:S04]  /*07b0*/  FFMA R3, -R11, R2, 1 ;  /* 0x3f8000000b037423 */ /* 0x001fc80000000102 */
[----:B------:R-:W-:-:S04]  /*07c0*/  FFMA R3, R2, R3, R2 ;  /* 0x0000000302037223 */ /* 0x000fc80000000002 */
[----:B------:R-:W-:-:S04]  /*07d0*/  FFMA R2, R0, R3, RZ ;  /* 0x0000000300027223 */ /* 0x000fc800000000ff */
[----:B------:R-:W-:-:S04]  /*07e0*/  FFMA R9, -R11, R2, R0 ;  /* 0x000000020b097223 */ /* 0x000fc80000000100 */
[----:B------:R-:W-:Y:S01]  /*07f0*/  FFMA R2, R3, R9, R2 ;  /* 0x0000000903027223 */ /* 0x000fe20000000002 */
[----:B-1----:R-:W-:Y:S06]  /*0800*/  @!P0 BRA `(.L_x_4) ;  /* 0x0000000000108947 */ /* 0x002fec0003800000 */
[----:B------:R-:W-:Y:S02]  /*0810*/  MOV R3, R11 ;  /* 0x0000000b00037202 */ /* 0x000fe40000000f00 */
[----:B------:R-:W-:-:S07]  /*0820*/  MOV R2, 0x840 ;  /* 0x0000084000027802 */ /* 0x000fce0000000f00 */
[----:B------:R-:W-:Y:S05]  /*0830*/  CALL.REL.NOINC `($__internal_0_$__cuda_sm3x_div_rn_noftz_f32_slowpath) ;  /* 0x00000004001c7944 */ /* 0x000fea0003c00000 */
[----:B------:R-:W-:-:S07]  /*0840*/  IMAD.MOV.U32 R2, RZ, RZ, R0 ;  /* 0x000000ffff027224 */ /* 0x000fce00078e0000 */
.L_x_4:
[----:B------:R-:W-:Y:S01]  /*0850*/  I2FP.F32.U32 R3, R15 ;  /* 0x0000000f00037245 */ /* 0x000fe20000201000 */
[----:B------:R-:W-:Y:S01]  /*0860*/  FMUL R2, R2, 255 ;  /* 0x437f000002027820 */ /* 0x000fe20000400000 */
[----:B------:R-:W-:Y:S02]  /*0870*/  I2FP.F32.U32 R0, R13 ;  /* 0x0000000d00007245 */ /* 0x000fe40000201000 */
[----:B------:R-:W0:Y:S08]  /*0880*/  MUFU.RCP R12, R3 ;  /* 0x00000003000c7308 */ /* 0x000e300000001000 */
[----:B------:R-:W1:Y:S08]  /*0890*/  FCHK P0, R0, R3 ;  /* 0x0000000300007302 */ /* 0x000e700000000000 */
[----:B------:R2:W3:Y:S01]  /*08a0*/  F2I.TRUNC.NTZ R10, R2 ;  /* 0x00000002000a7305 */ /* 0x0004e2000020f100 */
[----:B0-----:R-:W-:-:S04]  /*08b0*/  FFMA R9, -R3, R12, 1 ;  /* 0x3f80000003097423 */ /* 0x001fc8000000010c */
[----:B------:R-:W-:-:S04]  /*08c0*/  FFMA R9, R12, R9, R12 ;  /* 0x000000090c097223 */ /* 0x000fc8000000000c */
[----:B------:R-:W-:-:S04]  /*08d0*/  FFMA R12, R0, R9, RZ ;  /* 0x00000009000c7223 */ /* 0x000fc800000000ff */
[----:B------:R-:W-:-:S04]  /*08e0*/  FFMA R13, -R3, R12, R0 ;  /* 0x0000000c030d7223 */ /* 0x000fc80000000100 */
[----:B------:R-:W-:Y:S01]  /*08f0*/  FFMA R9, R9, R13, R12 ;  /* 0x0000000d09097223 */ /* 0x000fe2000000000c */
[----:B-123--:R-:W-:Y:S06]  /*0900*/  @!P0 BRA `(.L_x_5) ;  /* 0x00000000000c8947 */ /* 0x00efec0003800000 */
[----:B------:R-:W-:-:S07]  /*0910*/  MOV R2, 0x930 ;  /* 0x0000093000027802 */ /* 0x000fce0000000f00 */
[----:B------:R-:W-:Y:S05]  /*0920*/  CALL.REL.NOINC `($__internal_0_$__cuda_sm3x_div_rn_noftz_f32_slowpath) ;  /* 0x0000000000e07944 */ /* 0x000fea0003c00000 */
[----:B------:R-:W-:-:S07]  /*0930*/  MOV R9, R0 ;  /* 0x0000000000097202 */ /* 0x000fce0000000f00 */
.L_x_5:
[----:B------:R-:W0:Y:S01]  /*0940*/  MUFU.RCP R0, R11 ;  /* 0x0000000b00007308 */ /* 0x000e220000001000 */
[----:B------:R-:W-:Y:S01]  /*0950*/  I2FP.F32.U32 R4, R4 ;  /* 0x0000000400047245 */ /* 0x000fe20000201000 */
[----:B------:R-:W-:-:S06]  /*0960*/  FMUL R9, R9, 255 ;  /* 0x437f000009097820 */ /* 0x000fcc0000400000 */
[----:B------:R-:W1:Y:S08]  /*0970*/  FCHK P0, R4, R11 ;  /* 0x0000000b04007302 */ /* 0x000e700000000000 */
[----:B------:R-:W2:Y:S01]  /*0980*/  F2I.TRUNC.NTZ R9, R9 ;  /* 0x0000000900097305 */ /* 0x000ea2000020f100 */
[----:B0-----:R-:W-:-:S04]  /*0990*/  FFMA R3, -R11, R0, 1 ;  /* 0x3f8000000b037423 */ /* 0x001fc80000000100 */
[----:B------:R-:W-:-:S04]  /*09a0*/  FFMA R0, R0, R3, R0 ;  /* 0x0000000300007223 */ /* 0x000fc80000000000 */
[----:B------:R-:W-:-:S04]  /*09b0*/  FFMA R3, R0, R4, RZ ;  /* 0x0000000400037223 */ /* 0x000fc800000000ff */
[----:B------:R-:W-:-:S04]  /*09c0*/  FFMA R2, -R11, R3, R4 ;  /* 0x000000030b027223 */ /* 0x000fc80000000104 */
[----:B------:R-:W-:Y:S01]  /*09d0*/  FFMA R0, R0, R2, R3 ;  /* 0x0000000200007223 */ /* 0x000fe20000000003 */
[----:B-12---:R-:W-:Y:S06]  /*09e0*/  @!P0 BRA `(.L_x_6) ;  /* 0x0000000000108947 */ /* 0x006fec0003800000 */
[----:B------:R-:W-:Y:S01]  /*09f0*/  IMAD.MOV.U32 R0, RZ, RZ, R4 ;  /* 0x000000ffff007224 */ /* 0x000fe200078e0004 */
[----:B------:R-:W-:Y:S02]  /*0a00*/  MOV R3, R11 ;  /* 0x0000000b00037202 */ /* 0x000fe40000000f00 */
[----:B------:R-:W-:-:S07]  /*0a10*/  MOV R2, 0xa30 ;  /* 0x00000a3000027802 */ /* 0x000fce0000000f00 */
[----:B------:R-:W-:Y:S05]  /*0a20*/  CALL.REL.NOINC `($__internal_0_$__cuda_sm3x_div_rn_noftz_f32_slowpath) ;  /* 0x0000000000a07944 */ /* 0x000fea0003c00000 */
.L_x_6:
[----:B------:R-:W0:Y:S01]  /*0a30*/  MUFU.RCP R4, R11 ;  /* 0x0000000b00047308 */ /* 0x000e220000001000 */
[----:B------:R-:W-:Y:S01]  /*0a40*/  FMUL R2, R0, 255 ;  /* 0x437f000000027820 */ /* 0x000fe20000400000 */
[----:B------:R-:W-:Y:S01]  /*0a50*/  I2FP.F32.U32 R12, R5 ;  /* 0x00000005000c7245 */ /* 0x000fe20000201000 */
[----:B------:R-:W1:Y:S05]  /*0a60*/  LDCU.64 UR4, c[0x0][0x358] ;  /* 0x00006b00ff0477ac */ /* 0x000e6a0008000a00 */
[----:B------:R-:W2:Y:S08]  /*0a70*/  F2I.TRUNC.NTZ R2, R2 ;  /* 0x0000000200027305 */ /* 0x000eb0000020f100 */
[----:B------:R-:W3:Y:S01]  /*0a80*/  FCHK P0, R12, R11 ;  /* 0x0000000b0c007302 */ /* 0x000ee20000000000 */
[----:B0-----:R-:W-:-:S04]  /*0a90*/  FFMA R3, -R11, R4, 1 ;  /* 0x3f8000000b037423 */ /* 0x001fc80000000104 */
[----:B------:R-:W-:-:S03]  /*0aa0*/  FFMA R0, R4, R3, R4 ;  /* 0x0000000304007223 */ /* 0x000fc60000000004 */
[----:B--2---:R0:W2:Y:S01]  /*0ab0*/  I2F.F64 R4, R2 ;  /* 0x0000000200047312 */ /* 0x0040a20000201c00 */
[----:B------:R-:W-:-:S04]  /*0ac0*/  FFMA R3, R0, R12, RZ ;  /* 0x0000000c00037223 */ /* 0x000fc800000000ff */
[----:B------:R-:W-:-:S04]  /*0ad0*/  FFMA R14, -R11, R3, R12 ;  /* 0x000000030b0e7223 */ /* 0x000fc8000000010c */
[----:B------:R-:W-:Y:S01]  /*0ae0*/  FFMA R0, R0, R14, R3 ;  /* 0x0000000e00007223 */ /* 0x000fe20000000003 */
[----:B01-3--:R-:W-:Y:S06]  /*0af0*/  @!P0 BRA `(.L_x_7) ;  /* 0x0000000000108947 */ /* 0x00bfec0003800000 */
[----:B------:R-:W-:Y:S01]  /*0b00*/  IMAD.MOV.U32 R0, RZ, RZ, R12 ;  /* 0x000000ffff007224 */ /* 0x000fe200078e000c */
[----:B------:R-:W-:Y:S02]  /*0b10*/  MOV R3, R11 ;  /* 0x0000000b00037202 */ /* 0x000fe40000000f00 */
[----:B------:R-:W-:-:S07]  /*0b20*/  MOV R2, 0xb40 ;  /* 0x00000b4000027802 */ /* 0x000fce0000000f00 */
[----:B--2---:R-:W-:Y:S05]  /*0b30*/  CALL.REL.NOINC `($__internal_0_$__cuda_sm3x_div_rn_noftz_f32_slowpath) ;  /* 0x00000000005c7944 */ /* 0x004fea0003c00000 */
.L_x_7:
[----:B------:R-:W-:Y:S01]  /*0b40*/  FMUL R0, R0, 255 ;  /* 0x437f000000007820 */ /* 0x000fe20000400000 */
[----:B------:R-:W-:Y:S01]  /*0b50*/  I2FP.F32.S32 R11, R10 ;  /* 0x0000000a000b7245 */ /* 0x000fe20000201400 */
[----:B------:R-:W0:Y:S01]  /*0b60*/  F2F.F64.F32 R12, R6 ;  /* 0x00000006000c7310 */ /* 0x000e220000201800 */
[----:B------:R-:W-:Y:S01]  /*0b70*/  I2FP.F32.S32 R9, R9 ;  /* 0x0000000900097245 */ /* 0x000fe20000201400 */
[----:B------:R-:W1:Y:S02]  /*0b80*/  LDC.64 R18, c[0x0][0x380] ;  /* 0x0000e000ff127b82 */ /* 0x000e640000000a00 */
[----:B------:R-:W-:Y:S02]  /*0b90*/  FMUL R14, R11, R6 ;  /* 0x000000060b0e7220 */ /* 0x000fe40000400000 */
[----:B------:R-:W-:Y:S02]  /*0ba0*/  FMUL R9, R9, R8 ;  /* 0x0000000809097220 */ /* 0x000fe40000400000 */
[----:B------:R-:W3:Y:S01]  /*0bb0*/  F2I.TRUNC.NTZ R0, R0 ;  /* 0x0000000000007305 */ /* 0x000ee2000020f100 */
[----:B0-----:R-:W-:-:S07]  /*0bc0*/  DADD R12, -R12, 1 ;  /* 0x3ff000000c0c7429 */ /* 0x001fce0000000100 */
[----:B------:R-:W0:Y:S08]  /*0bd0*/  F2F.F64.F32 R2, R8 ;  /* 0x0000000800027310 */ /* 0x000e300000201800 */
[----:B------:R-:W2:Y:S01]  /*0be0*/  F2F.F64.F32 R14, R14 ;  /* 0x0000000e000e7310 */ /* 0x000ea20000201800 */
[----:B-1----:R-:W-:Y:S01]  /*0bf0*/  IMAD.WIDE R6, R7, 0x3, R18 ;  /* 0x0000000307067825 */ /* 0x002fe200078e0212 */
[----:B0-----:R-:W-:-:S06]  /*0c00*/  DADD R2, -R2, 1 ;  /* 0x3ff0000002027429 */ /* 0x001fcc0000000100 */
[----:B---3--:R-:W-:Y:S01]  /*0c10*/  I2F.F64 R10, R0 ;  /* 0x00000000000a7312 */ /* 0x008fe20000201c00 */
[----:B------:R-:W-:Y:S01]  /*0c20*/  STG.E.U8 desc[UR4][R6.64+0x2], RZ ;  /* 0x000002ff06007986 */ /* 0x000fe2000c101104 */
[----:B--2---:R-:W-:-:S06]  /*0c30*/  DFMA R4, R4, R12, R14 ;  /* 0x0000000c0404722b */ /* 0x004fcc000000000e */
[----:B------:R-:W0:Y:S08]  /*0c40*/  F2F.F64.F32 R16, R9 ;  /* 0x0000000900107310 */ /* 0x000e300000201800 */
[----:B------:R-:W1:Y:S01]  /*0c50*/  F2I.U32.F64.TRUNC R5, R4 ;  /* 0x0000000400057311 */ /* 0x000e62000030d000 */
[----:B0-----:R-:W-:Y:S01]  /*0c60*/  DFMA R2, R10, R2, R16 ;  /* 0x000000020a02722b */ /* 0x001fe20000000010 */
[----:B-1----:R-:W-:Y:S09]  /*0c70*/  STG.E.U8 desc[UR4][R6.64], R5 ;  /* 0x0000000506007986 */ /* 0x002ff2000c101104 */
[----:B------:R-:W0:Y:S02]  /*0c80*/  F2I.U32.F64.TRUNC R3, R2 ;  /* 0x0000000200037311 */ /* 0x000e24000030d000 */
[----:B0-----:R-:W-:Y:S01]  /*0c90*/  STG.E.U8 desc[UR4][R6.64+0x1], R3 ;  /* 0x0000010306007986 */ /* 0x001fe2000c101104 */
[----:B------:R-:W-:Y:S05]  /*0ca0*/  EXIT ;  /* 0x000000000000794d */ /* 0x000fea0003800000 */
        .weak           $__internal_0_$__cuda_sm3x_div_rn_noftz_f32_slowpath
        .type           $__internal_0_$__cuda_sm3x_div_rn_noftz_f32_slowpath,@function
        .size           $__internal_0_$__cuda_sm3x_div_rn_noftz_f32_slowpath,(.L_x_20 - $__internal_0_$__cuda_sm3x_div_rn_noftz_f32_slowpath)
$__internal_0_$__cuda_sm3x_div_rn_noftz_f32_slowpath:
[----:B------:R-:W-:Y:S01]  /*0cb0*/  SHF.R.U32.HI R12, RZ, 0x17, R3 ;  /* 0x00000017ff0c7819 */ /* 0x000fe20000011603 */
[----:B------:R-:W-:Y:S01]  /*0cc0*/  BSSY.RECONVERGENT B1, `(.L_x_8) ;  /* 0x0000062000017945 */ /* 0x000fe20003800200 */
[----:B------:R-:W-:Y:S02]  /*0cd0*/  SHF.R.U32.HI R16, RZ, 0x17, R0 ;  /* 0x00000017ff107819 */ /* 0x000fe40000011600 */
[----:B------:R-:W-:Y:S02]  /*0ce0*/  LOP3.LUT R12, R12, 0xff, RZ, 0xc0, !PT ;  /* 0x000000ff0c0c7812 */ /* 0x000fe400078ec0ff */
[----:B------:R-:W-:-:S03]  /*0cf0*/  LOP3.LUT R16, R16, 0xff, RZ, 0xc0, !PT ;  /* 0x000000ff10107812 */ /* 0x000fc600078ec0ff */
[----:B------:R-:W-:Y:S01]  /*0d00*/  VIADD R18, R12, 0xffffffff ;  /* 0xffffffff0c127836 */ /* 0x000fe20000000000 */
[----:B------:R-:W-:-:S04]  /*0d10*/  IADD3 R17, PT, PT, R16, -0x1, RZ ;  /* 0xffffffff10117810 */ /* 0x000fc80007ffe0ff */
[----:B------:R-:W-:-:S04]  /*0d20*/  ISETP.GT.U32.AND P0, PT, R18, 0xfd, PT ;  /* 0x000000fd1200780c */ /* 0x000fc80003f04070 */
[----:B------:R-:W-:-:S13]  /*0d30*/  ISETP.GT.U32.OR P0, PT, R17, 0xfd, P0 ;  /* 0x000000fd1100780c */ /* 0x000fda0000704470 */
[----:B------:R-:W-:Y:S01]  /*0d40*/  @!P0 IMAD.MOV.U32 R14, RZ, RZ, RZ ;  /* 0x000000ffff0e8224 */ /* 0x000fe200078e00ff */
[----:B------:R-:W-:Y:S06]  /*0d50*/  @!P0 BRA `(.L_x_9) ;  /* 0x00000000005c8947 */ /* 0x000fec0003800000 */
[----:B------:R-:W-:Y:S02]  /*0d60*/  FSETP.GTU.FTZ.AND P0, PT, |R0|, +INF , PT ;  /* 0x7f8000000000780b */ /* 0x000fe40003f1c200 */
[----:B------:R-:W-:-:S04]  /*0d70*/  FSETP.GTU.FTZ.AND P1, PT, |R3|, +INF , PT ;  /* 0x7f8000000300780b */ /* 0x000fc80003f3c200 */
[----:B------:R-:W-:-:S13]  /*0d80*/  PLOP3.LUT P0, PT, P0, P1, PT, 0xf8, 0x8f ;  /* 0x00000000008f781c */ /* 0x000fda0000703f70 */
[----:B------:R-:W-:Y:S05]  /*0d90*/  @P0 BRA `(.L_x_10) ;  /* 0x00000004004c0947 */ /* 0x000fea0003800000 */
[----:B------:R-:W-:-:S13]  /*0da0*/  LOP3.LUT P0, RZ, R3, 0x7fffffff, R0, 0xc8, !PT ;  /* 0x7fffffff03ff7812 */ /* 0x000fda000780c800 */
[----:B------:R-:W-:Y:S05]  /*0db0*/  @!P0 BRA `(.L_x_11) ;  /* 0x00000004003c8947 */ /* 0x000fea0003800000 */
[C---:B------:R-:W-:Y:S02]  /*0dc0*/  FSETP.NEU.FTZ.AND P2, PT, |R0|.reuse, +INF , PT ;  /* 0x7f8000000000780b */ /* 0x040fe40003f5d200 */
[----:B------:R-:W-:Y:S02]  /*0dd0*/  FSETP.NEU.FTZ.AND P1, PT, |R3|, +INF , PT ;  /* 0x7f8000000300780b */ /* 0x000fe40003f3d200 */
[----:B------:R-:W-:-:S11]  /*0de0*/  FSETP.NEU.FTZ.AND P0, PT, |R0|, +INF , PT ;  /* 0x7f8000000000780b */ /* 0x000fd60003f1d200 */
[----:B------:R-:W-:Y:S05]  /*0df0*/  @!P1 BRA !P2, `(.L_x_11) ;  /* 0x00000004002c9947 */ /* 0x000fea0005000000 */
[----:B------:R-:W-:-:S04]  /*0e00*/  LOP3.LUT P2, RZ, R0, 0x7fffffff, RZ, 0xc0, !PT ;  /* 0x7fffffff00ff7812 */ /* 0x000fc8000784c0ff */
[----:B------:R-:W-:-:S13]  /*0e10*/  PLOP3.LUT P1, PT, P1, P2, PT, 0x2f, 0xf2 ;  /* 0x0000000000f2781c */ /* 0x000fda0000f24577 */
[----:B------:R-:W-:Y:S05]  /*0e20*/  @P1 BRA `(.L_x_12) ;  /* 0x0000000400181947 */ /* 0x000fea0003800000 */
[----:B------:R-:W-:-:S04]  /*0e30*/  LOP3.LUT P1, RZ, R3, 0x7fffffff, RZ, 0xc0, !PT ;  /* 0x7fffffff03ff7812 */ /* 0x000fc8000782c0ff */
[----:B------:R-:W-:-:S13]  /*0e40*/  PLOP3.LUT P0, PT, P0, P1, PT, 0x2f, 0xf2 ;  /* 0x0000000000f2781c */ /* 0x000fda0000702577 */
[----:B------:R-:W-:Y:S05]  /*0e50*/  @P0 BRA `(.L_x_13) ;  /* 0x0000000400000947 */ /* 0x000fea0003800000 */
[----:B------:R-:W-:Y:S02]  /*0e60*/  ISETP.GE.AND P0, PT, R17, RZ, PT ;  /* 0x000000ff1100720c */ /* 0x000fe40003f06270 */
[----:B------:R-:W-:-:S11]  /*0e70*/  ISETP.GE.AND P1, PT, R18, RZ, PT ;  /* 0x000000ff1200720c */ /* 0x000fd60003f26270 */
[----:B------:R-:W-:Y:S01]  /*0e80*/  @P0 MOV R14, RZ ;  /* 0x000000ff000e0202 */ /* 0x000fe20000000f00 */
[----:B------:R-:W-:Y:S02]  /*0e90*/  @!P0 IMAD.MOV.U32 R14, RZ, RZ, -0x40 ;  /* 0xffffffc0ff0e8424 */ /* 0x000fe400078e00ff */
[----:B------:R-:W-:Y:S01]  /*0ea0*/  @!P0 FFMA R0, R0, 1.84467440737095516160e+19, RZ ;  /* 0x5f80000000008823 */ /* 0x000fe200000000ff */
[----:B------:R-:W-:Y:S02]  /*0eb0*/  @!P1 FFMA R3, R3, 1.84467440737095516160e+19, RZ ;  /* 0x5f80000003039823 */ /* 0x000fe400000000ff */
[----:B------:R-:W-:-:S07]  /*0ec0*/  @!P1 IADD3 R14, PT, PT, R14, 0x40, RZ ;  /* 0x000000400e0e9810 */ /* 0x000fce0007ffe0ff */
.L_x_9:
[----:B------:R-:W-:Y:S01]  /*0ed0*/  LEA R18, R12, 0xc0800000, 0x17 ;  /* 0xc08000000c127811 */ /* 0x000fe200078eb8ff */
[----:B------:R-:W-:Y:S04]  /*0ee0*/  BSSY.RECONVERGENT B2, `(.L_x_14) ;  /* 0x0000036000027945 */ /* 0x000fe80003800200 */
[----:B------:R-:W-:Y:S01]  /*0ef0*/  IMAD.IADD R18, R3, 0x1, -R18 ;  /* 0x0000000103127824 */ /* 0x000fe200078e0a12 */
[----:B------:R-:W-:-:S03]  /*0f00*/  IADD3 R3, PT, PT, R16, -0x7f, RZ ;  /* 0xffffff8110037810 */ /* 0x000fc60007ffe0ff */
[----:B------:R-:W0:Y:S01]  /*0f10*/  MUFU.RCP R20, R18 ;  /* 0x0000001200147308 */ /* 0x000e220000001000 */
[----:B------:R-:W-:Y:S01]  /*0f20*/  FADD.FTZ R17, -R18, -RZ ;  /* 0x800000ff12117221 */ /* 0x000fe20000010100 */
[C---:B------:R-:W-:Y:S01]  /*0f30*/  IMAD R0, R3.reuse, -0x800000, R0 ;  /* 0xff80000003007824 */ /* 0x040fe200078e0200 */
[----:B------:R-:W-:-:S05]  /*0f40*/  IADD3 R21, PT, PT, R3, 0x7f, -R12 ;  /* 0x0000007f03157810 */ /* 0x000fca0007ffe80c */
[----:B------:R-:W-:Y:S02]  /*0f50*/  IMAD.IADD R21, R21, 0x1, R14 ;  /* 0x0000000115157824 */ /* 0x000fe400078e020e */
[----:B0-----:R-:W-:-:S04]  /*0f60*/  FFMA R19, R20, R17, 1 ;  /* 0x3f80000014137423 */ /* 0x001fc80000000011 */
[----:B------:R-:W-:-:S04]  /*0f70*/  FFMA R19, R20, R19, R20 ;  /* 0x0000001314137223 */ /* 0x000fc80000000014 */
[----:B------:R-:W-:-:S04]  /*0f80*/  FFMA R16, R0, R19, RZ ;  /* 0x0000001300107223 */ /* 0x000fc800000000ff */
[----:B------:R-:W-:-:S04]  /*0f90*/  FFMA R20, R17, R16, R0 ;  /* 0x0000001011147223 */ /* 0x000fc80000000000 */
[----:B------:R-:W-:-:S04]  /*0fa0*/  FFMA R16, R19, R20, R16 ;  /* 0x0000001413107223 */ /* 0x000fc80000000010 */
[----:B------:R-:W-:-:S04]  /*0fb0*/  FFMA R17, R17, R16, R0 ;  /* 0x0000001011117223 */ /* 0x000fc80000000000 */
[----:B------:R-:W-:-:S05]  /*0fc0*/  FFMA R0, R19, R17, R16 ;  /* 0x0000001113007223 */ /* 0x000fca0000000010 */
[----:B------:R-:W-:-:S04]  /*0fd0*/  SHF.R.U32.HI R3, RZ, 0x17, R0 ;  /* 0x00000017ff037819 */ /* 0x000fc80000011600 */
[----:B------:R-:W-:-:S04]  /*0fe0*/  LOP3.LUT R3, R3, 0xff, RZ, 0xc0, !PT ;  /* 0x000000ff03037812 */ /* 0x000fc800078ec0ff */
[----:B------:R-:W-:-:S05]  /*0ff0*/  IADD3 R3, PT, PT, R3, R21, RZ ;  /* 0x0000001503037210 */ /* 0x000fca0007ffe0ff */
[----:B------:R-:W-:-:S05]  /*1000*/  VIADD R12, R3, 0xffffffff ;  /* 0xffffffff030c7836 */ /* 0x000fca0000000000 */
[----:B------:R-:W-:-:S13]  /*1010*/  ISETP.GE.U32.AND P0, PT, R12, 0xfe, PT ;  /* 0x000000fe0c00780c */ /* 0x000fda0003f06070 */
[----:B------:R-:W-:Y:S05]  /*1020*/  @!P0 BRA `(.L_x_15) ;  /* 0x0000000000808947 */ /* 0x000fea0003800000 */
[----:B------:R-:W-:-:S13]  /*1030*/  ISETP.GT.AND P0, PT, R3, 0xfe, PT ;  /* 0x000000fe0300780c */ /* 0x000fda0003f04270 */
[----:B------:R-:W-:Y:S05]  /*1040*/  @P0 BRA `(.L_x_16) ;  /* 0x00000000006c0947 */ /* 0x000fea0003800000 */
[----:B------:R-:W-:-:S13]  /*1050*/  ISETP.GE.AND P0, PT, R3, 0x1, PT ;  /* 0x000000010300780c */ /* 0x000fda0003f06270 */
[----:B------:R-:W-:Y:S05]  /*1060*/  @P0 BRA `(.L_x_17) ;  /* 0x0000000000740947 */ /* 0x000fea0003800000 */
[----:B------:R-:W-:Y:S02]  /*1070*/  ISETP.GE.AND P0, PT, R3, -0x18, PT ;  /* 0xffffffe80300780c */ /* 0x000fe40003f06270 */
[----:B------:R-:W-:-:S11]  /*1080*/  LOP3.LUT R0, R0, 0x80000000, RZ, 0xc0, !PT ;  /* 0x8000000000007812 */ /* 0x000fd600078ec0ff */
[----:B------:R-:W-:Y:S05]  /*1090*/  @!P0 BRA `(.L_x_17) ;  /* 0x0000000000688947 */ /* 0x000fea0003800000 */
[-CC-:B------:R-:W-:Y:S01]  /*10a0*/  FFMA.RZ R12, R19, R17.reuse, R16.reuse ;  /* 0x00000011130c7223 */ /* 0x180fe2000000c010 */
[C---:B------:R-:W-:Y:S02]  /*10b0*/  ISETP.NE.AND P2, PT, R3.reuse, RZ, PT ;  /* 0x000000ff0300720c */ /* 0x040fe40003f45270 */
[----:B------:R-:W-:Y:S02]  /*10c0*/  ISETP.NE.AND P1, PT, R3, RZ, PT ;  /* 0x000000ff0300720c */ /* 0x000fe40003f25270 */
[----:B------:R-:W-:Y:S01]  /*10d0*/  LOP3.LUT R14, R12, 0x7fffff, RZ, 0xc0, !PT ;  /* 0x007fffff0c0e7812 */ /* 0x000fe200078ec0ff */
[CCC-:B------:R-:W-:Y:S01]  /*10e0*/  FFMA.RP R12, R19.reuse, R17.reuse, R16.reuse ;  /* 0x00000011130c7223 */ /* 0x1c0fe20000008010 */
[----:B------:R-:W-:Y:S01]  /*10f0*/  FFMA.RM R17, R19, R17, R16 ;  /* 0x0000001113117223 */ /* 0x000fe20000004010 */
[----:B------:R-:W-:Y:S01]  /*1100*/  IADD3 R19, PT, PT, R3, 0x20, RZ ;  /* 0x0000002003137810 */ /* 0x000fe20007ffe0ff */
[----:B------:R-:W-:Y:S01]  /*1110*/  IMAD.MOV R3, RZ, RZ, -R3 ;  /* 0x000000ffff037224 */ /* 0x000fe200078e0a03 */
[----:B------:R-:W-:-:S02]  /*1120*/  LOP3.LUT R14, R14, 0x800000, RZ, 0xfc, !PT ;  /* 0x008000000e0e7812 */ /* 0x000fc400078efcff */
[----:B------:R-:W-:Y:S02]  /*1130*/  FSETP.NEU.FTZ.AND P0, PT, R12, R17, PT ;  /* 0x000000110c00720b */ /* 0x000fe40003f1d000 */
[----:B------:R-:W-:Y:S02]  /*1140*/  SHF.L.U32 R19, R14, R19, RZ ;  /* 0x000000130e137219 */ /* 0x000fe400000006ff */
[----:B------:R-:W-:Y:S02]  /*1150*/  SEL R3, R3, RZ, P2 ;  /* 0x000000ff03037207 */ /* 0x000fe40001000000 */
[----:B------:R-:W-:Y:S02]  /*1160*/  ISETP.NE.AND P1, PT, R19, RZ, P1 ;  /* 0x000000ff1300720c */ /* 0x000fe40000f25270 */
[----:B------:R-:W-:Y:S02]  /*1170*/  SHF.R.U32.HI R3, RZ, R3, R14 ;  /* 0x00000003ff037219 */ /* 0x000fe4000001160e */
[----:B------:R-:W-:-:S02]  /*1180*/  PLOP3.LUT P0, PT, P0, P1, PT, 0xf8, 0x8f ;  /* 0x00000000008f781c */ /* 0x000fc40000703f70 */
[----:B------:R-:W-:Y:S02]  /*1190*/  SHF.R.U32.HI R17, RZ, 0x1, R3 ;  /* 0x00000001ff117819 */ /* 0x000fe40000011603 */
[----:B------:R-:W-:-:S04]  /*11a0*/  SEL R12, RZ, 0x1, !P0 ;  /* 0x00000001ff0c7807 */ /* 0x000fc80004000000 */
[----:B------:R-:W-:-:S04]  /*11b0*/  LOP3.LUT R12, R12, 0x1, R17, 0xf8, !PT ;  /* 0x000000010c0c7812 */ /* 0x000fc800078ef811 */
[----:B------:R-:W-:-:S04]  /*11c0*/  LOP3.LUT R12, R12, R3, RZ, 0xc0, !PT ;  /* 0x000000030c0c7212 */ /* 0x000fc800078ec0ff */
[----:B------:R-:W-:-:S04]  /*11d0*/  IADD3 R17, PT, PT, R17, R12, RZ ;  /* 0x0000000c11117210 */ /* 0x000fc80007ffe0ff */
[----:B------:R-:W-:Y:S01]  /*11e0*/  LOP3.LUT R0, R17, R0, RZ, 0xfc, !PT ;  /* 0x0000000011007212 */ /* 0x000fe200078efcff */
[----:B------:R-:W-:Y:S06]  /*11f0*/  BRA `(.L_x_17) ;  /* 0x0000000000107947 */ /* 0x000fec0003800000 */
.L_x_16:
[----:B------:R-:W-:-:S04]  /*1200*/  LOP3.LUT R0, R0, 0x80000000, RZ, 0xc0, !PT ;  /* 0x8000000000007812 */ /* 0x000fc800078ec0ff */
[----:B------:R-:W-:Y:S01]  /*1210*/  LOP3.LUT R0, R0, 0x7f800000, RZ, 0xfc, !PT ;  /* 0x7f80000000007812 */ /* 0x000fe200078efcff */
[----:B------:R-:W-:Y:S06]  /*1220*/  BRA `(.L_x_17) ;  /* 0x0000000000047947 */ /* 0x000fec0003800000 */
.L_x_15:
[----:B------:R-:W-:-:S07]  /*1230*/  IMAD R0, R21, 0x800000, R0 ;  /* 0x0080000015007824 */ /* 0x000fce00078e0200 */
.L_x_17:
[----:B------:R-:W-:Y:S05]  /*1240*/  BSYNC.RECONVERGENT B2 ;  /* 0x0000000000027941 */ /* 0x000fea0003800200 */
.L_x_14:
[----:B------:R-:W-:Y:S05]  /*1250*/  BRA `(.L_x_18) ;  /* 0x0000000000207947 */ /* 0x000fea0003800000 */
.L_x_13:
[----:B------:R-:W-:-:S04]  /*1260*/  LOP3.LUT R0, R3, 0x80000000, R0, 0x48, !PT ;  /* 0x8000000003007812 */ /* 0x000fc800078e4800 */
[----:B------:R-:W-:Y:S01]  /*1270*/  LOP3.LUT R0, R0, 0x7f800000, RZ, 0xfc, !PT ;  /* 0x7f80000000007812 */ /* 0x000fe200078efcff */
[----:B------:R-:W-:Y:S06]  /*1280*/  BRA `(.L_x_18) ;  /* 0x0000000000147947 */ /* 0x000fec0003800000 */
.L_x_12:
[----:B------:R-:W-:Y:S01]  /*1290*/  LOP3.LUT R0, R3, 0x80000000, R0, 0x48, !PT ;  /* 0x8000000003007812 */ /* 0x000fe200078e4800 */
[----:B------:R-:W-:Y:S06]  /*12a0*/  BRA `(.L_x_18) ;  /* 0x00000000000c7947 */ /* 0x000fec0003800000 */
.L_x_11:
[----:B------:R-:W0:Y:S01]  /*12b0*/  MUFU.RSQ R0, -QNAN ;  /* 0xffc0000000007908 */ /* 0x000e220000001400 */
[----:B------:R-:W-:Y:S05]  /*12c0*/  BRA `(.L_x_18) ;  /* 0x0000000000047947 */ /* 0x000fea0003800000 */
.L_x_10:
[----:B------:R-:W-:-:S07]  /*12d0*/  FADD.FTZ R0, R0, R3 ;  /* 0x0000000300007221 */ /* 0x000fce0000010000 */
.L_x_18:
[----:B------:R-:W-:Y:S05]  /*12e0*/  BSYNC.RECONVERGENT B1 ;  /* 0x0000000000017941 */ /* 0x000fea0003800200 */
.L_x_8:
[----:B------:R-:W-:-:S04]  /*12f0*/  HFMA2 R3, -RZ, RZ, 0, 0 ;  /* 0x00000000ff037431 */ /* 0x000fc800000001ff */
[----:B0-----:R-:W-:Y:S05]  /*1300*/  RET.REL.NODEC R2 `(_Z21ColorBufferFillKernelP6uchar3fiiii) ;  /* 0xffffffec023c7950 */ /* 0x001fea0003c3ffff */
.L_x_19:
[----:B------:R-:W-:-:S00]  /*1310*/  BRA `(.L_x_19) ;  /* 0xfffffffc00fc7947 */ /* 0x000fc0000383ffff */
[----:B------:R-:W-:-:S00]  /*1320*/  NOP ;  /* 0x0000000000007918 */ /* 0x000fc00000000000 */
        /* <DEDUP_REMOVED lines=13> */
.L_x_20:


//--------------------- .nv.shared.reserved.0     --------------------------
	.section	.nv.shared.reserved.0,"aw",@nobits
	.weak		__nv_reservedSMEM_offset_0_alias
	.size		__nv_reservedSMEM_offset_0_alias, 0, 64
	.other		__nv_reservedSMEM_offset_0_alias,@"STO_CUDA_RESERVED_SHARED STV_DEFAULT"
__nv_reservedSMEM_offset_0_alias:
	.zero		0
	.zero		64


//--------------------- .nv.constant0._Z21ColorBufferFillKernelP6uchar3fiiii --------------------------
	.section	.nv.constant0._Z21ColorBufferFillKernelP6uchar3fiiii,"a",@progbits
	.sectionflags	@""
	.align	4
.nv.constant0._Z21ColorBufferFillKernelP6uchar3fiiii:
	.zero		924


//--------------------- SYMBOLS --------------------------

	.type		.nv.reservedSmem.offset0,@object
	.size		.nv.reservedSmem.offset0,0x4
